//
// Generated by NVIDIA NVVM Compiler
//
// Compiler Build ID: CL-36424714
// Cuda compilation tools, release 13.0, V13.0.88
// Based on NVVM 20.0.0
//

.version 9.0
.target sm_100
.address_size 64

	// .globl	_Z6vecAddPiS_S_i

.visible .entry _Z6vecAddPiS_S_i(
	.param .u64 .ptr .align 1 _Z6vecAddPiS_S_i_param_0,
	.param .u64 .ptr .align 1 _Z6vecAddPiS_S_i_param_1,
	.param .u64 .ptr .align 1 _Z6vecAddPiS_S_i_param_2,
	.param .u32 _Z6vecAddPiS_S_i_param_3
)
{
	.reg .pred 	%p<2>;
	.reg .b32 	%r<9>;
	.reg .b64 	%rd<11>;

	ld.param.u64 	%rd1, [_Z6vecAddPiS_S_i_param_0];
	ld.param.u64 	%rd2, [_Z6vecAddPiS_S_i_param_1];
	ld.param.u64 	%rd3, [_Z6vecAddPiS_S_i_param_2];
	ld.param.u32 	%r2, [_Z6vecAddPiS_S_i_param_3];
	mov.u32 	%r3, %ctaid.x;
	mov.u32 	%r4, %ntid.x;
	mov.u32 	%r5, %tid.x;
	mad.lo.s32 	%r1, %r3, %r4, %r5;
	setp.ge.s32 	%p1, %r1, %r2;
	@%p1 bra 	$L__BB0_2;
	cvta.to.global.u64 	%rd4, %rd1;
	cvta.to.global.u64 	%rd5, %rd2;
	cvta.to.global.u64 	%rd6, %rd3;
	mul.wide.s32 	%rd7, %r1, 4;
	add.s64 	%rd8, %rd4, %rd7;
	ld.global.u32 	%r6, [%rd8];
	add.s64 	%rd9, %rd5, %rd7;
	ld.global.u32 	%r7, [%rd9];
	add.s32 	%r8, %r7, %r6;
	add.s64 	%rd10, %rd6, %rd7;
	st.global.u32 	[%rd10], %r8;
$L__BB0_2:
	ret;

}
	// .globl	_Z14matrixMultCudaPiS_S_i
.visible .entry _Z14matrixMultCudaPiS_S_i(
	.param .u64 .ptr .align 1 _Z14matrixMultCudaPiS_S_i_param_0,
	.param .u64 .ptr .align 1 _Z14matrixMultCudaPiS_S_i_param_1,
	.param .u64 .ptr .align 1 _Z14matrixMultCudaPiS_S_i_param_2,
	.param .u32 _Z14matrixMultCudaPiS_S_i_param_3
)
{
	.reg .pred 	%p<10>;
	.reg .b32 	%r<107>;
	.reg .b64 	%rd<67>;

	ld.param.u64 	%rd14, [_Z14matrixMultCudaPiS_S_i_param_0];
	ld.param.u64 	%rd15, [_Z14matrixMultCudaPiS_S_i_param_1];
	ld.param.u32 	%r31, [_Z14matrixMultCudaPiS_S_i_param_3];
	cvta.to.global.u64 	%rd1, %rd15;
	cvta.to.global.u64 	%rd2, %rd14;
	mov.u32 	%r32, %tid.x;
	mov.u32 	%r33, %ntid.x;
	mov.u32 	%r34, %ctaid.x;
	mad.lo.s32 	%r1, %r33, %r34, %r32;
	mov.u32 	%r35, %tid.y;
	mov.u32 	%r36, %ntid.y;
	mov.u32 	%r37, %ctaid.y;
	mad.lo.s32 	%r38, %r36, %r37, %r35;
	max.s32 	%r39, %r1, %r38;
	setp.ge.s32 	%p1, %r39, %r31;
	@%p1 bra 	$L__BB1_13;
	mul.lo.s32 	%r3, %r31, %r38;
	and.b32  	%r4, %r31, 7;
	setp.lt.u32 	%p2, %r31, 8;
	mov.b32 	%r106, 0;
	mov.u32 	%r102, %r106;
	@%p2 bra 	$L__BB1_4;
	and.b32  	%r102, %r31, 2147483640;
	neg.s32 	%r95, %r102;
	mul.wide.s32 	%rd16, %r31, 4;
	add.s64 	%rd3, %rd1, %rd16;
	shl.b32 	%r7, %r31, 3;
	mul.wide.s32 	%rd17, %r31, 8;
	add.s64 	%rd4, %rd1, %rd17;
	mul.wide.s32 	%rd18, %r31, 12;
	add.s64 	%rd5, %rd1, %rd18;
	mul.wide.s32 	%rd19, %r31, 16;
	add.s64 	%rd6, %rd1, %rd19;
	mul.wide.s32 	%rd20, %r31, 20;
	add.s64 	%rd7, %rd1, %rd20;
	mul.wide.s32 	%rd21, %r31, 24;
	add.s64 	%rd8, %rd1, %rd21;
	mul.wide.s32 	%rd22, %r31, 28;
	add.s64 	%rd9, %rd1, %rd22;
	mul.wide.u32 	%rd23, %r3, 4;
	add.s64 	%rd24, %rd23, %rd2;
	add.s64 	%rd66, %rd24, 16;
	mov.b32 	%r106, 0;
	mov.u32 	%r94, %r1;
$L__BB1_3:
	.pragma "nounroll";
	mul.wide.s32 	%rd25, %r94, 4;
	add.s64 	%rd26, %rd3, %rd25;
	add.s64 	%rd27, %rd4, %rd25;
	add.s64 	%rd28, %rd5, %rd25;
	add.s64 	%rd29, %rd6, %rd25;
	add.s64 	%rd30, %rd7, %rd25;
	add.s64 	%rd31, %rd8, %rd25;
	add.s64 	%rd32, %rd9, %rd25;
	add.s64 	%rd33, %rd1, %rd25;
	ld.global.u32 	%r43, [%rd66+-16];
	ld.global.u32 	%r44, [%rd33];
	mad.lo.s32 	%r45, %r44, %r43, %r106;
	ld.global.u32 	%r46, [%rd66+-12];
	ld.global.u32 	%r47, [%rd26];
	mad.lo.s32 	%r48, %r47, %r46, %r45;
	ld.global.u32 	%r49, [%rd66+-8];
	ld.global.u32 	%r50, [%rd27];
	mad.lo.s32 	%r51, %r50, %r49, %r48;
	ld.global.u32 	%r52, [%rd66+-4];
	ld.global.u32 	%r53, [%rd28];
	mad.lo.s32 	%r54, %r53, %r52, %r51;
	ld.global.u32 	%r55, [%rd66];
	ld.global.u32 	%r56, [%rd29];
	mad.lo.s32 	%r57, %r56, %r55, %r54;
	ld.global.u32 	%r58, [%rd66+4];
	ld.global.u32 	%r59, [%rd30];
	mad.lo.s32 	%r60, %r59, %r58, %r57;
	ld.global.u32 	%r61, [%rd66+8];
	ld.global.u32 	%r62, [%rd31];
	mad.lo.s32 	%r63, %r62, %r61, %r60;
	ld.global.u32 	%r64, [%rd66+12];
	ld.global.u32 	%r65, [%rd32];
	mad.lo.s32 	%r106, %r65, %r64, %r63;
	add.s32 	%r95, %r95, 8;
	add.s32 	%r94, %r94, %r7;
	add.s64 	%rd66, %rd66, 32;
	setp.ne.s32 	%p3, %r95, 0;
	@%p3 bra 	$L__BB1_3;
$L__BB1_4:
	setp.eq.s32 	%p4, %r4, 0;
	@%p4 bra 	$L__BB1_12;
	and.b32  	%r17, %r31, 3;
	setp.lt.u32 	%p5, %r4, 4;
	@%p5 bra 	$L__BB1_7;
	add.s32 	%r67, %r102, %r3;
	mul.wide.u32 	%rd34, %r67, 4;
	add.s64 	%rd35, %rd2, %rd34;
	ld.global.u32 	%r68, [%rd35];
	mad.lo.s32 	%r69, %r102, %r31, %r1;
	mul.wide.s32 	%rd36, %r69, 4;
	add.s64 	%rd37, %rd1, %rd36;
	ld.global.u32 	%r70, [%rd37];
	mad.lo.s32 	%r71, %r70, %r68, %r106;
	cvt.u64.u32 	%rd38, %r3;
	cvt.u64.u32 	%rd39, %r102;
	add.s64 	%rd40, %rd39, %rd38;
	shl.b64 	%rd41, %rd40, 2;
	add.s64 	%rd42, %rd2, %rd41;
	ld.global.u32 	%r72, [%rd42+4];
	mul.wide.s32 	%rd43, %r31, 4;
	add.s64 	%rd44, %rd37, %rd43;
	ld.global.u32 	%r73, [%rd44];
	mad.lo.s32 	%r74, %r73, %r72, %r71;
	ld.global.u32 	%r75, [%rd42+8];
	add.s64 	%rd45, %rd44, %rd43;
	ld.global.u32 	%r76, [%rd45];
	mad.lo.s32 	%r77, %r76, %r75, %r74;
	ld.global.u32 	%r78, [%rd42+12];
	add.s64 	%rd46, %rd45, %rd43;
	ld.global.u32 	%r79, [%rd46];
	mad.lo.s32 	%r106, %r79, %r78, %r77;
	add.s32 	%r102, %r102, 4;
$L__BB1_7:
	setp.eq.s32 	%p6, %r17, 0;
	@%p6 bra 	$L__BB1_12;
	setp.eq.s32 	%p7, %r17, 1;
	@%p7 bra 	$L__BB1_10;
	add.s32 	%r81, %r102, %r3;
	mul.wide.u32 	%rd47, %r81, 4;
	add.s64 	%rd48, %rd2, %rd47;
	ld.global.u32 	%r82, [%rd48];
	mad.lo.s32 	%r83, %r102, %r31, %r1;
	mul.wide.s32 	%rd49, %r83, 4;
	add.s64 	%rd50, %rd1, %rd49;
	ld.global.u32 	%r84, [%rd50];
	mad.lo.s32 	%r85, %r84, %r82, %r106;
	cvt.u64.u32 	%rd51, %r3;
	cvt.u64.u32 	%rd52, %r102;
	add.s64 	%rd53, %rd52, %rd51;
	shl.b64 	%rd54, %rd53, 2;
	add.s64 	%rd55, %rd2, %rd54;
	ld.global.u32 	%r86, [%rd55+4];
	mul.wide.s32 	%rd56, %r31, 4;
	add.s64 	%rd57, %rd50, %rd56;
	ld.global.u32 	%r87, [%rd57];
	mad.lo.s32 	%r106, %r87, %r86, %r85;
	add.s32 	%r102, %r102, 2;
$L__BB1_10:
	and.b32  	%r88, %r31, 1;
	setp.eq.b32 	%p8, %r88, 1;
	not.pred 	%p9, %p8;
	@%p9 bra 	$L__BB1_12;
	add.s32 	%r89, %r102, %r3;
	mul.wide.u32 	%rd58, %r89, 4;
	add.s64 	%rd59, %rd2, %rd58;
	ld.global.u32 	%r90, [%rd59];
	mad.lo.s32 	%r91, %r102, %r31, %r1;
	mul.wide.s32 	%rd60, %r91, 4;
	add.s64 	%rd61, %rd1, %rd60;
	ld.global.u32 	%r92, [%rd61];
	mad.lo.s32 	%r106, %r92, %r90, %r106;
$L__BB1_12:
	ld.param.u64 	%rd65, [_Z14matrixMultCudaPiS_S_i_param_2];
	add.s32 	%r93, %r3, %r1;
	cvta.to.global.u64 	%rd62, %rd65;
	mul.wide.s32 	%rd63, %r93, 4;
	add.s64 	%rd64, %rd62, %rd63;
	st.global.u32 	[%rd64], %r106;
$L__BB1_13:
	ret;

}


// ===== COMPILED SASS (sm_100) =====

	.target	sm_100

	.elftype	@"ET_EXEC"


//--------------------- .note.nv.tkinfo           --------------------------
	.section	.note.nv.tkinfo,"",@"SHT_NOTE"
	.sectionflags	@"SHF_NOTE_NV_TKINFO"
	.tkinfo
        /*0018*/ 	.word	0x00000002
        /*0030*/ 	.string	""
        /*0030*/ 	.string	"ptxas"
        /*0030*/ 	.string	"Cuda compilation tools, release 13.0, V13.0.88"
        /*0030*/ 	.string	"Build cuda_13.0.r13.0/compiler.36424714_0"
        /*0030*/ 	.string	"-arch sm_100 -m 64 "



//--------------------- .note.nv.cuinfo           --------------------------
	.section	.note.nv.cuinfo,"",@"SHT_NOTE"
	.sectionflags	@"SHF_NOTE_NV_CUINFO"
        /*0018*/ 	.short	0x0002
        /*001a*/ 	.short	0x0064
        /*001c*/ 	.short	0x0082
	.zero		2


//--------------------- .nv.info                  --------------------------
	.section	.nv.info,"",@"SHT_CUDA_INFO"
	.align	4


	//----- nvinfo : EIATTR_REGCOUNT
	.align		4
        /*0000*/ 	.byte	0x04, 0x2f
        /*0002*/ 	.short	(.L_1 - .L_0)
	.align		4
.L_0:
        /*0004*/ 	.word	index@(_Z6vecAddPiS_S_i)
        /*0008*/ 	.word	0x0000000c


	//----- nvinfo : EIATTR_FRAME_SIZE
	.align		4
.L_1:
        /*000c*/ 	.byte	0x04, 0x11
        /*000e*/ 	.short	(.L_3 - .L_2)
	.align		4
.L_2:
        /*0010*/ 	.word	index@(_Z6vecAddPiS_S_i)
        /*0014*/ 	.word	0x00000000


	//----- nvinfo : EIATTR_REGCOUNT
	.align		4
.L_3:
        /*0018*/ 	.byte	0x04, 0x2f
        /*001a*/ 	.short	(.L_5 - .L_4)
	.align		4
.L_4:
        /*001c*/ 	.word	index@(_Z14matrixMultCudaPiS_S_i)
        /*0020*/ 	.word	0x0000001e


	//----- nvinfo : EIATTR_FRAME_SIZE
	.align		4
.L_5:
        /*0024*/ 	.byte	0x04, 0x11
        /*0026*/ 	.short	(.L_7 - .L_6)
	.align		4
.L_6:
        /*0028*/ 	.word	index@(_Z14matrixMultCudaPiS_S_i)
        /*002c*/ 	.word	0x00000000


	//----- nvinfo : EIATTR_MIN_STACK_SIZE
	.align		4
.L_7:
        /*0030*/ 	.byte	0x04, 0x12
        /*0032*/ 	.short	(.L_9 - .L_8)
	.align		4
.L_8:
        /*0034*/ 	.word	index@(_Z14matrixMultCudaPiS_S_i)
        /*0038*/ 	.word	0x00000000


	//----- nvinfo : EIATTR_MIN_STACK_SIZE
	.align		4
.L_9:
        /*003c*/ 	.byte	0x04, 0x12
        /*003e*/ 	.short	(.L_11 - .L_10)
	.align		4
.L_10:
        /*0040*/ 	.word	index@(_Z6vecAddPiS_S_i)
        /*0044*/ 	.word	0x00000000
.L_11:


//--------------------- .nv.compat                --------------------------
	.section	.nv.compat,"",@"SHT_CUDA_COMPAT_INFO"
	.align	4
        /*0000*/ 	.byte	0x02, 0x09, 0x00, 0x00, 0x02, 0x02, 0x01, 0x00, 0x02, 0x05, 0x05, 0x00, 0x03, 0x07, 0x01, 0x01
        /*0010*/ 	.byte	0x02, 0x03, 0x00, 0x00, 0x02, 0x06, 0x01, 0x00, 0x04, 0x0b, 0x08, 0x00, 0x09, 0x00, 0x00, 0x00
        /*0020*/ 	.byte	0x00, 0x00, 0x00, 0x00


//--------------------- .nv.info._Z14matrixMultCudaPiS_S_i --------------------------
	.section	.nv.info._Z14matrixMultCudaPiS_S_i,"",@"SHT_CUDA_INFO"
	.sectionflags	@""
	.align	4


	//----- nvinfo : EIATTR_CUDA_API_VERSION
	.align		4
        /*0000*/ 	.byte	0x04, 0x37
        /*0002*/ 	.short	(.L_13 - .L_12)
.L_12:
        /*0004*/ 	.word	0x00000082


	//----- nvinfo : EIATTR_KPARAM_INFO
	.align		4
.L_13:
        /*0008*/ 	.byte	0x04, 0x17
        /*000a*/ 	.short	(.L_15 - .L_14)
.L_14:
        /*000c*/ 	.word	0x00000000
        /*0010*/ 	.short	0x0003
        /*0012*/ 	.short	0x0018
        /*0014*/ 	.byte	0x00, 0xf0, 0x11, 0x00


	//----- nvinfo : EIATTR_KPARAM_INFO
	.align		4
.L_15:
        /*0018*/ 	.byte	0x04, 0x17
        /*001a*/ 	.short	(.L_17 - .L_16)
.L_16:
        /*001c*/ 	.word	0x00000000
        /*0020*/ 	.short	0x0002
        /*0022*/ 	.short	0x0010
        /*0024*/ 	.byte	0x00, 0xf5, 0x21, 0x00


	//----- nvinfo : EIATTR_KPARAM_INFO
	.align		4
.L_17:
        /*0028*/ 	.byte	0x04, 0x17
        /*002a*/ 	.short	(.L_19 - .L_18)
.L_18:
        /*002c*/ 	.word	0x00000000
        /*0030*/ 	.short	0x0001
        /*0032*/ 	.short	0x0008
        /*0034*/ 	.byte	0x00, 0xf5, 0x21, 0x00


	//----- nvinfo : EIATTR_KPARAM_INFO
	.align		4
.L_19:
        /*0038*/ 	.byte	0x04, 0x17
        /*003a*/ 	.short	(.L_21 - .L_20)
.L_20:
        /*003c*/ 	.word	0x00000000
        /*0040*/ 	.short	0x0000
        /*0042*/ 	.short	0x0000
        /*0044*/ 	.byte	0x00, 0xf5, 0x21, 0x00


	//----- nvinfo : EIATTR_SPARSE_MMA_MASK
	.align		4
.L_21:
        /*0048*/ 	.byte	0x03, 0x50
        /*004a*/ 	.short	0x0000


	//----- nvinfo : EIATTR_MAXREG_COUNT
	.align		4
        /*004c*/ 	.byte	0x03, 0x1b
        /*004e*/ 	.short	0x00ff


	//----- nvinfo : EIATTR_MERCURY_ISA_VERSION
	.align		4
        /*0050*/ 	.byte	0x03, 0x5f
        /*0052*/ 	.short	0x0101


	//----- nvinfo : EIATTR_VRC_CTA_INIT_COUNT
	.align		4
        /*0054*/ 	.byte	0x02, 0x4a
	.zero		1
	.zero		1


	//----- nvinfo : EIATTR_EXIT_INSTR_OFFSETS
	.align		4
        /*0058*/ 	.byte	0x04, 0x1c
        /*005a*/ 	.short	(.L_23 - .L_22)


	//   ....[0]....
.L_22:
        /*005c*/ 	.word	0x000000c0


	//   ....[1]....
        /*0060*/ 	.word	0x00000a90


	//----- nvinfo : EIATTR_CBANK_PARAM_SIZE
	.align		4
.L_23:
        /*0064*/ 	.byte	0x03, 0x19
        /*0066*/ 	.short	0x001c


	//----- nvinfo : EIATTR_PARAM_CBANK
	.align		4
        /*0068*/ 	.byte	0x04, 0x0a
        /*006a*/ 	.short	(.L_25 - .L_24)
	.align		4
.L_24:
        /*006c*/ 	.word	index@(.nv.constant0._Z14matrixMultCudaPiS_S_i)
        /*0070*/ 	.short	0x0380
        /*0072*/ 	.short	0x001c


	//----- nvinfo : EIATTR_SW_WAR
	.align		4
.L_25:
        /*0074*/ 	.byte	0x04, 0x36
        /*0076*/ 	.short	(.L_27 - .L_26)
.L_26:
        /*0078*/ 	.word	0x00000008
.L_27:


//--------------------- .nv.info._Z6vecAddPiS_S_i --------------------------
	.section	.nv.info._Z6vecAddPiS_S_i,"",@"SHT_CUDA_INFO"
	.sectionflags	@""
	.align	4


	//----- nvinfo : EIATTR_CUDA_API_VERSION
	.align		4
        /*0000*/ 	.byte	0x04, 0x37
        /*0002*/ 	.short	(.L_29 - .L_28)
.L_28:
        /*0004*/ 	.word	0x00000082


	//----- nvinfo : EIATTR_KPARAM_INFO
	.align		4
.L_29:
        /*0008*/ 	.byte	0x04, 0x17
        /*000a*/ 	.short	(.L_31 - .L_30)
.L_30:
        /*000c*/ 	.word	0x00000000
        /*0010*/ 	.short	0x0003
        /*0012*/ 	.short	0x0018
        /*0014*/ 	.byte	0x00, 0xf0, 0x11, 0x00


	//----- nvinfo : EIATTR_KPARAM_INFO
	.align		4
.L_31:
        /*0018*/ 	.byte	0x04, 0x17
        /*001a*/ 	.short	(.L_33 - .L_32)
.L_32:
        /*001c*/ 	.word	0x00000000
        /*0020*/ 	.short	0x0002
        /*0022*/ 	.short	0x0010
        /*0024*/ 	.byte	0x00, 0xf5, 0x21, 0x00


	//----- nvinfo : EIATTR_KPARAM_INFO
	.align		4
.L_33:
        /*0028*/ 	.byte	0x04, 0x17
        /*002a*/ 	.short	(.L_35 - .L_34)
.L_34:
        /*002c*/ 	.word	0x00000000
        /*0030*/ 	.short	0x0001
        /*0032*/ 	.short	0x0008
        /*0034*/ 	.byte	0x00, 0xf5, 0x21, 0x00


	//----- nvinfo : EIATTR_KPARAM_INFO
	.align		4
.L_35:
        /*0038*/ 	.byte	0x04, 0x17
        /*003a*/ 	.short	(.L_37 - .L_36)
.L_36:
        /*003c*/ 	.word	0x00000000
        /*0040*/ 	.short	0x0000
        /*0042*/ 	.short	0x0000
        /*0044*/ 	.byte	0x00, 0xf5, 0x21, 0x00


	//----- nvinfo : EIATTR_SPARSE_MMA_MASK
	.align		4
.L_37:
        /*0048*/ 	.byte	0x03, 0x50
        /*004a*/ 	.short	0x0000


	//----- nvinfo : EIATTR_MAXREG_COUNT
	.align		4
        /*004c*/ 	.byte	0x03, 0x1b
        /*004e*/ 	.short	0x00ff


	//----- nvinfo : EIATTR_MERCURY_ISA_VERSION
	.align		4
        /*0050*/ 	.byte	0x03, 0x5f
        /*0052*/ 	.short	0x0101


	//----- nvinfo : EIATTR_VRC_CTA_INIT_COUNT
	.align		4
        /*0054*/ 	.byte	0x02, 0x4a
	.zero		1
	.zero		1


	//----- nvinfo : EIATTR_EXIT_INSTR_OFFSETS
	.align		4
        /*0058*/ 	.byte	0x04, 0x1c
        /*005a*/ 	.short	(.L_39 - .L_38)


	//   ....[0]....
.L_38:
        /*005c*/ 	.word	0x00000070


	//   ....[1]....
        /*0060*/ 	.word	0x00000130


	//----- nvinfo : EIATTR_CBANK_PARAM_SIZE
	.align		4
.L_39:
        /*0064*/ 	.byte	0x03, 0x19
        /*0066*/ 	.short	0x001c


	//----- nvinfo : EIATTR_PARAM_CBANK
	.align		4
        /*0068*/ 	.byte	0x04, 0x0a
        /*006a*/ 	.short	(.L_41 - .L_40)
	.align		4
.L_40:
        /*006c*/ 	.word	index@(.nv.constant0._Z6vecAddPiS_S_i)
        /*0070*/ 	.short	0x0380
        /*0072*/ 	.short	0x001c


	//----- nvinfo : EIATTR_SW_WAR
	.align		4
.L_41:
        /*0074*/ 	.byte	0x04, 0x36
        /*0076*/ 	.short	(.L_43 - .L_42)
.L_42:
        /*0078*/ 	.word	0x00000008
.L_43:


//--------------------- .nv.callgraph             --------------------------
	.section	.nv.callgraph,"",@"SHT_CUDA_CALLGRAPH"
	.align	4
	.sectionentsize	8
	.align		4
        /*0000*/ 	.word	0x00000000
	.align		4
        /*0004*/ 	.word	0xffffffff
	.align		4
        /*0008*/ 	.word	0x00000000
	.align		4
        /*000c*/ 	.word	0xfffffffe
	.align		4
        /*0010*/ 	.word	0x00000000
	.align		4
        /*0014*/ 	.word	0xfffffffd
	.align		4
        /*0018*/ 	.word	0x00000000
	.align		4
        /*001c*/ 	.word	0xfffffffc


//--------------------- .text._Z14matrixMultCudaPiS_S_i --------------------------
	.section	.text._Z14matrixMultCudaPiS_S_i,"ax",@progbits
	.align	128
        .global         _Z14matrixMultCudaPiS_S_i
        .type           _Z14matrixMultCudaPiS_S_i,@function
        .size           _Z14matrixMultCudaPiS_S_i,(.L_x_6 - _Z14matrixMultCudaPiS_S_i)
        .other          _Z14matrixMultCudaPiS_S_i,@"STO_CUDA_ENTRY STV_DEFAULT"
_Z14matrixMultCudaPiS_S_i:
.text._Z14matrixMultCudaPiS_S_i:
[----:B------:R-:W-:Y:S01]  /*0000*/  LDC R1, c[0x0][0x37c] ;  /* 0x0000df00ff017b82 */ /* 0x000fe20000000800 */
[----:B------:R-:W0:Y:S01]  /*0010*/  S2R R0, SR_TID.X ;  /* 0x0000000000007919 */ /* 0x000e220000002100 */
[----:B------:R-:W0:Y:S01]  /*0020*/  LDCU UR4, c[0x0][0x360] ;  /* 0x00006c00ff0477ac */ /* 0x000e220008000800 */
[----:B------:R-:W0:Y:S01]  /*0030*/  S2R R3, SR_CTAID.X ;  /* 0x0000000000037919 */ /* 0x000e220000002500 */
[----:B------:R-:W1:Y:S01]  /*0040*/  LDCU UR5, c[0x0][0x364] ;  /* 0x00006c80ff0577ac */ /* 0x000e620008000800 */
[----:B------:R-:W1:Y:S01]  /*0050*/  S2R R13, SR_TID.Y ;  /* 0x00000000000d7919 */ /* 0x000e620000002200 */
[----:B------:R-:W2:Y:S01]  /*0060*/  LDCU UR20, c[0x0][0x398] ;  /* 0x00007300ff1477ac */ /* 0x000ea20008000800 */
[----:B------:R-:W1:Y:S01]  /*0070*/  S2R R2, SR_CTAID.Y ;  /* 0x0000000000027919 */ /* 0x000e620000002600 */
[----:B0-----:R-:W-:Y:S02]  /*0080*/  IMAD R0, R3, UR4, R0 ;  /* 0x0000000403007c24 */ /* 0x001fe4000f8e0200 */
[----:B-1----:R-:W-:-:S05]  /*0090*/  IMAD R13, R2, UR5, R13 ;  /* 0x00000005020d7c24 */ /* 0x002fca000f8e020d */
[----:B------:R-:W-:-:S04]  /*00a0*/  VIMNMX R2, PT, PT, R0, R13, !PT ;  /* 0x0000000d00027248 */ /* 0x000fc80007fe0100 */
[----:B--2---:R-:W-:-:S13]  /*00b0*/  ISETP.GE.AND P0, PT, R2, UR20, PT ;  /* 0x0000001402007c0c */ /* 0x004fda000bf06270 */
[----:B------:R-:W-:Y:S05]  /*00c0*/  @P0 EXIT ;  /* 0x000000000000094d */ /* 0x000fea0003800000 */
[----:B------:R-:W-:Y:S01]  /*00d0*/  UISETP.GE.U32.AND UP0, UPT, UR20, 0x8, UPT ;  /* 0x000000081400788c */ /* 0x000fe2000bf06070 */
[----:B------:R-:W-:Y:S02]  /*00e0*/  HFMA2 R12, -RZ, RZ, 0, 0 ;  /* 0x00000000ff0c7431 */ /* 0x000fe400000001ff */
[----:B------:R-:W-:Y:S01]  /*00f0*/  IMAD R13, R13, UR20, RZ ;  /* 0x000000140d0d7c24 */ /* 0x000fe2000f8e02ff */
[----:B------:R-:W-:Y:S01]  /*0100*/  UMOV UR4, URZ ;  /* 0x000000ff00047c82 */ /* 0x000fe20008000000 */
[----:B------:R-:W0:Y:S04]  /*0110*/  LDCU.64 UR18, c[0x0][0x358] ;  /* 0x00006b00ff1277ac */ /* 0x000e280008000a00 */
[----:B------:R-:W-:Y:S05]  /*0120*/  BRA.U !UP0, `(.L_x_0) ;  /* 0x0000000508047547 */ /* 0x000fea000b800000 */
[----:B------:R-:W1:Y:S01]  /*0130*/  LDCU.128 UR24, c[0x0][0x380] ;  /* 0x00007000ff1877ac */ /* 0x000e620008000c00 */
[----:B------:R-:W-:Y:S02]  /*0140*/  MOV R12, RZ ;  /* 0x000000ff000c7202 */ /* 0x000fe40000000f00 */
[----:B------:R-:W-:Y:S01]  /*0150*/  MOV R14, R0 ;  /* 0x00000000000e7202 */ /* 0x000fe20000000f00 */
[----:B------:R-:W-:-:S04]  /*0160*/  ULOP3.LUT UR4, UR20, 0x7ffffff8, URZ, 0xc0, !UPT ;  /* 0x7ffffff814047892 */ /* 0x000fc8000f8ec0ff */
[----:B------:R-:W-:Y:S01]  /*0170*/  UIADD3 UR5, UPT, UPT, -UR4, URZ, URZ ;  /* 0x000000ff04057290 */ /* 0x000fe2000fffe1ff */
[----:B-1----:R-:W-:Y:S01]  /*0180*/  MOV R2, UR24 ;  /* 0x0000001800027c02 */ /* 0x002fe20008000f00 */
[----:B------:R-:W-:Y:S01]  /*0190*/  UIMAD.WIDE UR6, UR20, 0x8, UR26 ;  /* 0x00000008140678a5 */ /* 0x000fe2000f8e021a */
[----:B------:R-:W-:Y:S01]  /*01a0*/  MOV R3, UR25 ;  /* 0x0000001900037c02 */ /* 0x000fe20008000f00 */
[----:B------:R-:W-:Y:S02]  /*01b0*/  UIMAD.WIDE UR8, UR20, 0xc, UR26 ;  /* 0x0000000c140878a5 */ /* 0x000fe4000f8e021a */
[----:B------:R-:W-:Y:S01]  /*01c0*/  UIMAD.WIDE UR10, UR20, 0x10, UR26 ;  /* 0x00000010140a78a5 */ /* 0x000fe2000f8e021a */
[----:B------:R-:W-:Y:S01]  /*01d0*/  IMAD.WIDE.U32 R2, R13, 0x4, R2 ;  /* 0x000000040d027825 */ /* 0x000fe200078e0002 */
[----:B------:R-:W-:Y:S02]  /*01e0*/  UIMAD.WIDE UR12, UR20, 0x14, UR26 ;  /* 0x00000014140c78a5 */ /* 0x000fe4000f8e021a */
[----:B------:R-:W-:Y:S01]  /*01f0*/  UIMAD.WIDE UR14, UR20, 0x18, UR26 ;  /* 0x00000018140e78a5 */ /* 0x000fe2000f8e021a */
[----:B------:R-:W-:Y:S01]  /*0200*/  IADD3 R2, P0, PT, R2, 0x10, RZ ;  /* 0x0000001002027810 */ /* 0x000fe20007f1e0ff */
[----:B------:R-:W-:-:S03]  /*0210*/  UIMAD.WIDE UR16, UR20, 0x1c, UR26 ;  /* 0x0000001c141078a5 */ /* 0x000fc6000f8e021a */
[----:B------:R-:W-:-:S09]  /*0220*/  IADD3.X R3, PT, PT, RZ, R3, RZ, P0, !PT ;  /* 0x00000003ff037210 */ /* 0x000fd200007fe4ff */
.L_x_1:
[----:B------:R-:W-:Y:S01]  /*0230*/  UIMAD.WIDE UR22, UR20, 0x4, UR26 ;  /* 0x00000004141678a5 */ /* 0x000fe2000f8e021a */
[----:B------:R-:W-:Y:S02]  /*0240*/  IMAD.MOV.U32 R23, RZ, RZ, 0x4 ;  /* 0x00000004ff177424 */ /* 0x000fe400078e00ff */
[----:B------:R-:W-:Y:S01]  /*0250*/  HFMA2 R11, -RZ, RZ, 0, 2.384185791015625e-07 ;  /* 0x00000004ff0b7431 */ /* 0x000fe200000001ff */
[----:B------:R-:W-:Y:S01]  /*0260*/  MOV R25, 0x4 ;  /* 0x0000000400197802 */ /* 0x000fe20000000f00 */
[----:B0-----:R-:W2:Y:S01]  /*0270*/  LDG.E R21, desc[UR18][R2.64+-0x10] ;  /* 0xfffff01202157981 */ /* 0x001ea2000c1e1900 */
[C---:B------:R-:W-:Y:S01]  /*0280*/  IMAD.WIDE R22, R14.reuse, R23, UR26 ;  /* 0x0000001a0e167e25 */ /* 0x040fe2000f8e0217 */
[----:B------:R-:W-:Y:S02]  /*0290*/  MOV R8, UR22 ;  /* 0x0000001600087c02 */ /* 0x000fe40008000f00 */
[----:B------:R-:W-:Y:S01]  /*02a0*/  MOV R9, UR23 ;  /* 0x0000001700097c02 */ /* 0x000fe20008000f00 */
[----:B------:R-:W3:Y:S02]  /*02b0*/  LDG.E R19, desc[UR18][R2.64+-0xc] ;  /* 0xfffff41202137981 */ /* 0x000ee4000c1e1900 */
[----:B------:R-:W-:-:S02]  /*02c0*/  IMAD.WIDE R8, R14, 0x4, R8 ;  /* 0x000000040e087825 */ /* 0x000fc400078e0208 */
[----:B------:R-:W2:Y:S01]  /*02d0*/  LDG.E R22, desc[UR18][R22.64] ;  /* 0x0000001216167981 */ /* 0x000ea2000c1e1900 */
[----:B------:R-:W-:Y:S01]  /*02e0*/  MOV R5, 0x4 ;  /* 0x0000000400057802 */ /* 0x000fe20000000f00 */
[C---:B------:R-:W-:Y:S02]  /*02f0*/  IMAD.WIDE R24, R14.reuse, R25, UR6 ;  /* 0x000000060e187e25 */ /* 0x040fe4000f8e0219 */
[----:B------:R0:W3:Y:S02]  /*0300*/  LDG.E R20, desc[UR18][R8.64] ;  /* 0x0000001208147981 */ /* 0x0000e4000c1e1900 */
[----:B------:R-:W-:Y:S02]  /*0310*/  IMAD.WIDE R10, R14, R11, UR8 ;  /* 0x000000080e0a7e25 */ /* 0x000fe4000f8e020b */
[----:B------:R-:W4:Y:S04]  /*0320*/  LDG.E R18, desc[UR18][R24.64] ;  /* 0x0000001218127981 */ /* 0x000f28000c1e1900 */
[----:B------:R-:W4:Y:S01]  /*0330*/  LDG.E R17, desc[UR18][R2.64+-0x8] ;  /* 0xfffff81202117981 */ /* 0x000f22000c1e1900 */
[----:B0-----:R-:W-:-:S02]  /*0340*/  HFMA2 R9, -RZ, RZ, 0, 2.384185791015625e-07 ;  /* 0x00000004ff097431 */ /* 0x001fc400000001ff */
[----:B------:R-:W-:Y:S01]  /*0350*/  IMAD.MOV.U32 R7, RZ, RZ, 0x4 ;  /* 0x00000004ff077424 */ /* 0x000fe200078e00ff */
[----:B------:R0:W5:Y:S01]  /*0360*/  LDG.E R16, desc[UR18][R10.64] ;  /* 0x000000120a107981 */ /* 0x000162000c1e1900 */
[----:B------:R-:W-:-:S03]  /*0370*/  IMAD.WIDE R4, R14, R5, UR10 ;  /* 0x0000000a0e047e25 */ /* 0x000fc6000f8e0205 */
[----:B------:R-:W5:Y:S01]  /*0380*/  LDG.E R15, desc[UR18][R2.64+-0x4] ;  /* 0xfffffc12020f7981 */ /* 0x000f62000c1e1900 */
[C---:B------:R-:W-:Y:S01]  /*0390*/  IMAD.WIDE R6, R14.reuse, R7, UR12 ;  /* 0x0000000c0e067e25 */ /* 0x040fe2000f8e0207 */
[----:B------:R-:W-:Y:S02]  /*03a0*/  MOV R27, 0x4 ;  /* 0x00000004001b7802 */ /* 0x000fe40000000f00 */
[----:B------:R1:W5:Y:S01]  /*03b0*/  LDG.E R4, desc[UR18][R4.64] ;  /* 0x0000001204047981 */ /* 0x000362000c1e1900 */
[----:B------:R-:W-:-:S03]  /*03c0*/  IMAD.WIDE R8, R14, R9, UR14 ;  /* 0x0000000e0e087e25 */ /* 0x000fc6000f8e0209 */
[----:B------:R-:W5:Y:S01]  /*03d0*/  LDG.E R23, desc[UR18][R2.64] ;  /* 0x0000001202177981 */ /* 0x000f62000c1e1900 */
[----:B0-----:R-:W-:-:S03]  /*03e0*/  IMAD.WIDE R10, R14, R27, UR16 ;  /* 0x000000100e0a7e25 */ /* 0x001fc6000f8e021b */
[----:B------:R-:W5:Y:S04]  /*03f0*/  LDG.E R7, desc[UR18][R6.64] ;  /* 0x0000001206077981 */ /* 0x000f68000c1e1900 */
[----:B------:R-:W5:Y:S04]  /*0400*/  LDG.E R24, desc[UR18][R2.64+0x4] ;  /* 0x0000041202187981 */ /* 0x000f68000c1e1900 */
[----:B------:R-:W5:Y:S04]  /*0410*/  LDG.E R8, desc[UR18][R8.64] ;  /* 0x0000001208087981 */ /* 0x000f68000c1e1900 */
[----:B------:R-:W5:Y:S04]  /*0420*/  LDG.E R25, desc[UR18][R2.64+0x8] ;  /* 0x0000081202197981 */ /* 0x000f68000c1e1900 */
[----:B------:R-:W5:Y:S04]  /*0430*/  LDG.E R10, desc[UR18][R10.64] ;  /* 0x000000120a0a7981 */ /* 0x000f68000c1e1900 */
[----:B------:R0:W5:Y:S01]  /*0440*/  LDG.E R27, desc[UR18][R2.64+0xc] ;  /* 0x00000c12021b7981 */ /* 0x000162000c1e1900 */
[----:B------:R-:W-:-:S04]  /*0450*/  UIADD3 UR5, UPT, UPT, UR5, 0x8, URZ ;  /* 0x0000000805057890 */ /* 0x000fc8000fffe0ff */
[----:B------:R-:W-:Y:S01]  /*0460*/  UISETP.NE.AND UP0, UPT, UR5, URZ, UPT ;  /* 0x000000ff0500728c */ /* 0x000fe2000bf05270 */
[----:B-1----:R-:W-:Y:S02]  /*0470*/  MOV R5, UR20 ;  /* 0x0000001400057c02 */ /* 0x002fe40008000f00 */
[----:B0-----:R-:W-:Y:S02]  /*0480*/  IADD3 R2, P0, PT, R2, 0x20, RZ ;  /* 0x0000002002027810 */ /* 0x001fe40007f1e0ff */
[----:B------:R-:W-:Y:S02]  /*0490*/  LEA R14, R5, R14, 0x3 ;  /* 0x0000000e050e7211 */ /* 0x000fe400078e18ff */
[----:B------:R-:W-:Y:S01]  /*04a0*/  IADD3.X R3, PT, PT, RZ, R3, RZ, P0, !PT ;  /* 0x00000003ff037210 */ /* 0x000fe200007fe4ff */
[----:B--2---:R-:W-:-:S04]  /*04b0*/  IMAD R21, R21, R22, R12 ;  /* 0x0000001615157224 */ /* 0x004fc800078e020c */
[----:B---3--:R-:W-:-:S04]  /*04c0*/  IMAD R19, R19, R20, R21 ;  /* 0x0000001413137224 */ /* 0x008fc800078e0215 */
[----:B----4-:R-:W-:-:S04]  /*04d0*/  IMAD R17, R17, R18, R19 ;  /* 0x0000001211117224 */ /* 0x010fc800078e0213 */
[----:B-----5:R-:W-:-:S04]  /*04e0*/  IMAD R15, R15, R16, R17 ;  /* 0x000000100f0f7224 */ /* 0x020fc800078e0211 */
[----:B------:R-:W-:-:S04]  /*04f0*/  IMAD R4, R23, R4, R15 ;  /* 0x0000000417047224 */ /* 0x000fc800078e020f */
[----:B------:R-:W-:-:S04]  /*0500*/  IMAD R4, R24, R7, R4 ;  /* 0x0000000718047224 */ /* 0x000fc800078e0204 */
[----:B------:R-:W-:-:S04]  /*0510*/  IMAD R4, R25, R8, R4 ;  /* 0x0000000819047224 */ /* 0x000fc800078e0204 */
[----:B------:R-:W-:Y:S01]  /*0520*/  IMAD R12, R27, R10, R4 ;  /* 0x0000000a1b0c7224 */ /* 0x000fe200078e0204 */
[----:B------:R-:W-:Y:S06]  /*0530*/  BRA.U UP0, `(.L_x_1) ;  /* 0xfffffffd003c7547 */ /* 0x000fec000b83ffff */
.L_x_0:
[----:B------:R-:W-:-:S04]  /*0540*/  ULOP3.LUT UR6, UR20, 0x7, URZ, 0xc0, !UPT ;  /* 0x0000000714067892 */ /* 0x000fc8000f8ec0ff */
[----:B------:R-:W-:-:S09]  /*0550*/  UISETP.NE.AND UP0, UPT, UR6, URZ, UPT ;  /* 0x000000ff0600728c */ /* 0x000fd2000bf05270 */
[----:B------:R-:W-:Y:S05]  /*0560*/  BRA.U !UP0, `(.L_x_2) ;  /* 0x0000000508387547 */ /* 0x000fea000b800000 */
[----:B------:R-:W-:Y:S02]  /*0570*/  UISETP.GE.U32.AND UP0, UPT, UR6, 0x4, UPT ;  /* 0x000000040600788c */ /* 0x000fe4000bf06070 */
[----:B------:R-:W-:-:S04]  /*0580*/  ULOP3.LUT UR5, UR20, 0x3, URZ, 0xc0, !UPT ;  /* 0x0000000314057892 */ /* 0x000fc8000f8ec0ff */
[----:B------:R-:W-:-:S03]  /*0590*/  UISETP.NE.AND UP1, UPT, UR5, URZ, UPT ;  /* 0x000000ff0500728c */ /* 0x000fc6000bf25270 */
[----:B------:R-:W-:Y:S08]  /*05a0*/  BRA.U !UP0, `(.L_x_3) ;  /* 0x00000001087c7547 */ /* 0x000ff0000b800000 */
[----:B------:R-:W1:Y:S01]  /*05b0*/  LDC.64 R6, c[0x0][0x388] ;  /* 0x0000e200ff067b82 */ /* 0x000e620000000a00 */
[----:B------:R-:W2:Y:S01]  /*05c0*/  LDCU.64 UR6, c[0x0][0x380] ;  /* 0x00007000ff0677ac */ /* 0x000ea20008000a00 */
[----:B------:R-:W-:Y:S01]  /*05d0*/  IMAD.U32 R9, RZ, RZ, UR4 ;  /* 0x00000004ff097e24 */ /* 0x000fe2000f8e00ff */
[C---:B------:R-:W-:Y:S02]  /*05e0*/  IADD3 R3, PT, PT, R13.reuse, UR4, RZ ;  /* 0x000000040d037c10 */ /* 0x040fe4000fffe0ff */
[----:B------:R-:W-:Y:S01]  /*05f0*/  IADD3 R10, P0, PT, R13, UR4, RZ ;  /* 0x000000040d0a7c10 */ /* 0x000fe2000ff1e0ff */
[----:B------:R-:W-:Y:S01]  /*0600*/  IMAD R9, R9, UR20, R0 ;  /* 0x0000001409097c24 */ /* 0x000fe2000f8e0200 */
[----:B------:R-:W-:Y:S01]  /*0610*/  MOV R11, UR20 ;  /* 0x00000014000b7c02 */ /* 0x000fe20008000f00 */
[----:B------:R-:W3:Y:S01]  /*0620*/  LDC.64 R4, c[0x0][0x380] ;  /* 0x0000e000ff047b82 */ /* 0x000ee20000000a00 */
[----:B------:R-:W-:Y:S01]  /*0630*/  MOV R15, UR20 ;  /* 0x00000014000f7c02 */ /* 0x000fe20008000f00 */
[----:B-1----:R-:W-:Y:S01]  /*0640*/  IMAD.WIDE R6, R9, 0x4, R6 ;  /* 0x0000000409067825 */ /* 0x002fe200078e0206 */
[----:B------:R-:W-:-:S05]  /*0650*/  MOV R9, UR20 ;  /* 0x0000001400097c02 */ /* 0x000fca0008000f00 */
[----:B------:R-:W-:Y:S02]  /*0660*/  IMAD.WIDE R8, R9, 0x4, R6 ;  /* 0x0000000409087825 */ /* 0x000fe400078e0206 */
[----:B0-----:R-:W4:Y:S02]  /*0670*/  LDG.E R6, desc[UR18][R6.64] ;  /* 0x0000001206067981 */ /* 0x001f24000c1e1900 */
[----:B---3--:R-:W-:Y:S01]  /*0680*/  IMAD.WIDE.U32 R4, R3, 0x4, R4 ;  /* 0x0000000403047825 */ /* 0x008fe200078e0004 */
[----:B------:R-:W-:Y:S01]  /*0690*/  IADD3.X R3, PT, PT, RZ, RZ, RZ, P0, !PT ;  /* 0x000000ffff037210 */ /* 0x000fe200007fe4ff */
[----:B------:R-:W3:Y:S01]  /*06a0*/  LDG.E R17, desc[UR18][R8.64] ;  /* 0x0000001208117981 */ /* 0x000ee2000c1e1900 */
[----:B--2---:R-:W-:-:S03]  /*06b0*/  LEA R2, P0, R10, UR6, 0x2 ;  /* 0x000000060a027c11 */ /* 0x004fc6000f8010ff */
[----:B------:R-:W4:Y:S01]  /*06c0*/  LDG.E R5, desc[UR18][R4.64] ;  /* 0x0000001204057981 */ /* 0x000f22000c1e1900 */
[----:B------:R-:W-:Y:S01]  /*06d0*/  LEA.HI.X R3, R10, UR7, R3, 0x2, P0 ;  /* 0x000000070a037c11 */ /* 0x000fe200080f1403 */
[----:B------:R-:W-:-:S04]  /*06e0*/  IMAD.WIDE R10, R11, 0x4, R8 ;  /* 0x000000040b0a7825 */ /* 0x000fc800078e0208 */
[----:B------:R-:W3:Y:S01]  /*06f0*/  LDG.E R16, desc[UR18][R2.64+0x4] ;  /* 0x0000041202107981 */ /* 0x000ee2000c1e1900 */
[----:B------:R-:W-:-:S03]  /*0700*/  IMAD.WIDE R14, R15, 0x4, R10 ;  /* 0x000000040f0e7825 */ /* 0x000fc600078e020a */
[----:B------:R-:W2:Y:S04]  /*0710*/  LDG.E R19, desc[UR18][R10.64] ;  /* 0x000000120a137981 */ /* 0x000ea8000c1e1900 */
[----:B------:R-:W2:Y:S04]  /*0720*/  LDG.E R18, desc[UR18][R2.64+0x8] ;  /* 0x0000081202127981 */ /* 0x000ea8000c1e1900 */
[----:B------:R-:W5:Y:S04]  /*0730*/  LDG.E R20, desc[UR18][R2.64+0xc] ;  /* 0x00000c1202147981 */ /* 0x000f68000c1e1900 */
[----:B------:R-:W5:Y:S01]  /*0740*/  LDG.E R14, desc[UR18][R14.64] ;  /* 0x000000120e0e7981 */ /* 0x000f62000c1e1900 */
[----:B------:R-:W-:Y:S01]  /*0750*/  UIADD3 UR4, UPT, UPT, UR4, 0x4, URZ ;  /* 0x0000000404047890 */ /* 0x000fe2000fffe0ff */
[----:B----4-:R-:W-:-:S04]  /*0760*/  IMAD R5, R5, R6, R12 ;  /* 0x0000000605057224 */ /* 0x010fc800078e020c */
[----:B---3--:R-:W-:-:S04]  /*0770*/  IMAD R5, R16, R17, R5 ;  /* 0x0000001110057224 */ /* 0x008fc800078e0205 */
[----:B--2---:R-:W-:-:S04]  /*0780*/  IMAD R5, R18, R19, R5 ;  /* 0x0000001312057224 */ /* 0x004fc800078e0205 */
[----:B-----5:R-:W-:-:S07]  /*0790*/  IMAD R12, R20, R14, R5 ;  /* 0x0000000e140c7224 */ /* 0x020fce00078e0205 */
.L_x_3:
[----:B------:R-:W-:Y:S05]  /*07a0*/  BRA.U !UP1, `(.L_x_2) ;  /* 0x0000000109a87547 */ /* 0x000fea000b800000 */
[----:B------:R-:W-:Y:S01]  /*07b0*/  UISETP.NE.AND UP0, UPT, UR5, 0x1, UPT ;  /* 0x000000010500788c */ /* 0x000fe2000bf05270 */
[----:B------:R-:W-:Y:S01]  /*07c0*/  MOV R7, UR4 ;  /* 0x0000000400077c02 */ /* 0x000fe20008000f00 */
[----:B------:R-:W-:Y:S02]  /*07d0*/  ULOP3.LUT UR5, UR20, 0x1, URZ, 0xc0, !UPT ;  /* 0x0000000114057892 */ /* 0x000fe4000f8ec0ff */
[----:B------:R-:W-:Y:S02]  /*07e0*/  MOV R15, UR20 ;  /* 0x00000014000f7c02 */ /* 0x000fe40008000f00 */
[----:B------:R-:W-:Y:S01]  /*07f0*/  UISETP.NE.U32.AND UP1, UPT, UR5, 0x1, UPT ;  /* 0x000000010500788c */ /* 0x000fe2000bf25070 */
[----:B------:R-:W-:-:S04]  /*0800*/  PLOP3.LUT P1, PT, PT, PT, UP0, 0x80, 0x8 ;  /* 0x000000000008781c */ /* 0x000fc80003f2f008 */
[----:B------:R-:W1:Y:S01]  /*0810*/  @UP0 LDCU.128 UR8, c[0x0][0x380] ;  /* 0x00007000ff0807ac */ /* 0x000e620008000c00 */
[----:B------:R-:W-:Y:S01]  /*0820*/  PLOP3.LUT P0, PT, PT, PT, UP1, 0x80, 0x8 ;  /* 0x000000000008781c */ /* 0x000fe20003f0f018 */
[----:B------:R-:W2:Y:S04]  /*0830*/  @UP0 LDCU.64 UR6, c[0x0][0x380] ;  /* 0x00007000ff0607ac */ /* 0x000ea80008000a00 */
[----:B------:R-:W3:Y:S03]  /*0840*/  @!UP1 LDCU.128 UR12, c[0x0][0x380] ;  /* 0x00007000ff0c97ac */ /* 0x000ee60008000c00 */
[C---:B------:R-:W-:Y:S02]  /*0850*/  @P1 IADD3 R3, PT, PT, R13.reuse, UR4, RZ ;  /* 0x000000040d031c10 */ /* 0x040fe4000fffe0ff */
[----:B------:R-:W-:Y:S01]  /*0860*/  @P1 IADD3 R6, P2, PT, R13, UR4, RZ ;  /* 0x000000040d061c10 */ /* 0x000fe2000ff5e0ff */
[----:B------:R-:W-:Y:S01]  /*0870*/  @UP0 UIADD3 UR4, UPT, UPT, UR4, 0x2, URZ ;  /* 0x0000000204040890 */ /* 0x000fe2000fffe0ff */
[----:B-1----:R-:W-:Y:S01]  /*0880*/  MOV R11, UR9 ;  /* 0x00000009000b7c02 */ /* 0x002fe20008000f00 */
[----:B------:R-:W-:Y:S01]  /*0890*/  IMAD.U32 R10, RZ, RZ, UR8 ;  /* 0x00000008ff0a7e24 */ /* 0x000fe2000f8e00ff */
[----:B------:R-:W-:-:S02]  /*08a0*/  MOV R4, UR10 ;  /* 0x0000000a00047c02 */ /* 0x000fc40008000f00 */
[----:B------:R-:W-:Y:S01]  /*08b0*/  MOV R5, UR11 ;  /* 0x0000000b00057c02 */ /* 0x000fe20008000f00 */
[----:B------:R-:W-:-:S04]  /*08c0*/  @P1 IMAD.WIDE.U32 R10, R3, 0x4, R10 ;  /* 0x00000004030a1825 */ /* 0x000fc800078e000a */
[----:B------:R-:W-:Y:S01]  /*08d0*/  @P1 IMAD R3, R7, UR20, R0 ;  /* 0x0000001407031c24 */ /* 0x000fe2000f8e0200 */
[----:B------:R-:W-:Y:S01]  /*08e0*/  @P1 IADD3.X R7, PT, PT, RZ, RZ, RZ, P2, !PT ;  /* 0x000000ffff071210 */ /* 0x000fe200017fe4ff */
[----:B------:R-:W-:Y:S01]  /*08f0*/  IMAD.U32 R19, RZ, RZ, UR4 ;  /* 0x00000004ff137e24 */ /* 0x000fe2000f8e00ff */
[C---:B--2---:R-:W-:Y:S01]  /*0900*/  @P1 LEA R2, P2, R6.reuse, UR6, 0x2 ;  /* 0x0000000606021c11 */ /* 0x044fe2000f8410ff */
[----:B------:R-:W-:Y:S01]  /*0910*/  @P1 IMAD.WIDE R4, R3, 0x4, R4 ;  /* 0x0000000403041825 */ /* 0x000fe200078e0204 */
[----:B------:R-:W-:Y:S01]  /*0920*/  @!P0 IADD3 R17, PT, PT, R13, UR4, RZ ;  /* 0x000000040d118c10 */ /* 0x000fe2000fffe0ff */
[----:B0-----:R-:W2:Y:S01]  /*0930*/  @P1 LDG.E R11, desc[UR18][R10.64] ;  /* 0x000000120a0b1981 */ /* 0x001ea2000c1e1900 */
[----:B------:R-:W-:Y:S01]  /*0940*/  @P1 LEA.HI.X R3, R6, UR7, R7, 0x2, P2 ;  /* 0x0000000706031c11 */ /* 0x000fe200090f1407 */
[----:B------:R-:W-:Y:S01]  /*0950*/  @!P0 IMAD R19, R19, UR20, R0 ;  /* 0x0000001413138c24 */ /* 0x000fe2000f8e0200 */
[----:B---3--:R-:W-:Y:S01]  /*0960*/  MOV R6, UR12 ;  /* 0x0000000c00067c02 */ /* 0x008fe20008000f00 */
[----:B------:R-:W-:Y:S01]  /*0970*/  @P1 IMAD.WIDE R14, R15, 0x4, R4 ;  /* 0x000000040f0e1825 */ /* 0x000fe200078e0204 */
[----:B------:R-:W-:Y:S01]  /*0980*/  MOV R7, UR13 ;  /* 0x0000000d00077c02 */ /* 0x000fe20008000f00 */
[----:B------:R-:W2:Y:S01]  /*0990*/  @P1 LDG.E R4, desc[UR18][R4.64] ;  /* 0x0000001204041981 */ /* 0x000ea2000c1e1900 */
[----:B------:R-:W-:-:S02]  /*09a0*/  MOV R8, UR14 ;  /* 0x0000000e00087c02 */ /* 0x000fc40008000f00 */
[----:B------:R-:W-:Y:S01]  /*09b0*/  MOV R9, UR15 ;  /* 0x0000000f00097c02 */ /* 0x000fe20008000f00 */
[----:B------:R-:W-:Y:S01]  /*09c0*/  @!P0 IMAD.WIDE.U32 R6, R17, 0x4, R6 ;  /* 0x0000000411068825 */ /* 0x000fe200078e0006 */
[----:B------:R-:W3:Y:S03]  /*09d0*/  @P1 LDG.E R14, desc[UR18][R14.64] ;  /* 0x000000120e0e1981 */ /* 0x000ee6000c1e1900 */
[----:B------:R-:W-:Y:S01]  /*09e0*/  @!P0 IMAD.WIDE R8, R19, 0x4, R8 ;  /* 0x0000000413088825 */ /* 0x000fe200078e0208 */
[----:B------:R-:W3:Y:S04]  /*09f0*/  @P1 LDG.E R2, desc[UR18][R2.64+0x4] ;  /* 0x0000041202021981 */ /* 0x000ee8000c1e1900 */
[----:B------:R-:W4:Y:S04]  /*0a00*/  @!P0 LDG.E R7, desc[UR18][R6.64] ;  /* 0x0000001206078981 */ /* 0x000f28000c1e1900 */
[----:B------:R-:W4:Y:S01]  /*0a10*/  @!P0 LDG.E R8, desc[UR18][R8.64] ;  /* 0x0000001208088981 */ /* 0x000f22000c1e1900 */
[----:B--2---:R-:W-:-:S04]  /*0a20*/  @P1 IMAD R11, R11, R4, R12 ;  /* 0x000000040b0b1224 */ /* 0x004fc800078e020c */
[----:B---3--:R-:W-:-:S04]  /*0a30*/  @P1 IMAD R12, R2, R14, R11 ;  /* 0x0000000e020c1224 */ /* 0x008fc800078e020b */
[----:B----4-:R-:W-:-:S07]  /*0a40*/  @!P0 IMAD R12, R7, R8, R12 ;  /* 0x00000008070c8224 */ /* 0x010fce00078e020c */
.L_x_2:
[----:B------:R-:W1:Y:S01]  /*0a50*/  LDC.64 R2, c[0x0][0x390] ;  /* 0x0000e400ff027b82 */ /* 0x000e620000000a00 */
[----:B------:R-:W-:-:S05]  /*0a60*/  IADD3 R13, PT, PT, R0, R13, RZ ;  /* 0x0000000d000d7210 */ /* 0x000fca0007ffe0ff */
[----:B-1----:R-:W-:-:S05]  /*0a70*/  IMAD.WIDE R2, R13, 0x4, R2 ;  /* 0x000000040d027825 */ /* 0x002fca00078e0202 */
[----:B0-----:R-:W-:Y:S01]  /*0a80*/  STG.E desc[UR18][R2.64], R12 ;  /* 0x0000000c02007986 */ /* 0x001fe2000c101912 */
[----:B------:R-:W-:Y:S05]  /*0a90*/  EXIT ;  /* 0x000000000000794d */ /* 0x000fea0003800000 */
.L_x_4:
[----:B------:R-:W-:-:S00]  /*0aa0*/  BRA `(.L_x_4) ;  /* 0xfffffffc00fc7947 */ /* 0x000fc0000383ffff */
[----:B------:R-:W-:-:S00]  /*0ab0*/  NOP ;  /* 0x0000000000007918 */ /* 0x000fc00000000000 */
        /* <DEDUP_REMOVED lines=12> */
.L_x_6:


//--------------------- .text._Z6vecAddPiS_S_i    --------------------------
	.section	.text._Z6vecAddPiS_S_i,"ax",@progbits
	.align	128
        .global         _Z6vecAddPiS_S_i
        .type           _Z6vecAddPiS_S_i,@function
        .size           _Z6vecAddPiS_S_i,(.L_x_7 - _Z6vecAddPiS_S_i)
        .other          _Z6vecAddPiS_S_i,@"STO_CUDA_ENTRY STV_DEFAULT"
_Z6vecAddPiS_S_i:
.text._Z6vecAddPiS_S_i:
[----:B------:R-:W-:Y:S01]  /*0000*/  LDC R1, c[0x0][0x37c] ;  /* 0x0000df00ff017b82 */ /* 0x000fe20000000800 */
[----:B------:R-:W0:Y:S07]  /*0010*/  S2R R0, SR_TID.X ;  /* 0x0000000000007919 */ /* 0x000e2e0000002100 */
[----:B------:R-:W0:Y:S01]  /*0020*/  S2UR UR4, SR_CTAID.X ;  /* 0x00000000000479c3 */ /* 0x000e220000002500 */
[----:B------:R-:W1:Y:S07]  /*0030*/  LDCU UR5, c[0x0][0x398] ;  /* 0x00007300ff0577ac */ /* 0x000e6e0008000800 */
[----:B------:R-:W0:Y:S02]  /*0040*/  LDC R9, c[0x0][0x360] ;  /* 0x0000d800ff097b82 */ /* 0x000e240000000800 */
[----:B0-----:R-:W-:-:S05]  /*0050*/  IMAD R9, R9, UR4, R0 ;  /* 0x0000000409097c24 */ /* 0x001fca000f8e0200 */
[----:B-1----:R-:W-:-:S13]  /*0060*/  ISETP.GE.AND P0, PT, R9, UR5, PT ;  /* 0x0000000509007c0c */ /* 0x002fda000bf06270 */
[----:B------:R-:W-:Y:S05]  /*0070*/  @P0 EXIT ;  /* 0x000000000000094d */ /* 0x000fea0003800000 */
[----:B------:R-:W0:Y:S01]  /*0080*/  LDC.64 R2, c[0x0][0x380] ;  /* 0x0000e000ff027b82 */ /* 0x000e220000000a00 */
[----:B------:R-:W1:Y:S07]  /*0090*/  LDCU.64 UR4, c[0x0][0x358] ;  /* 0x00006b00ff0477ac */ /* 0x000e6e0008000a00 */
[----:B------:R-:W2:Y:S08]  /*00a0*/  LDC.64 R4, c[0x0][0x388] ;  /* 0x0000e200ff047b82 */ /* 0x000eb00000000a00 */
[----:B------:R-:W3:Y:S01]  /*00b0*/  LDC.64 R6, c[0x0][0x390] ;  /* 0x0000e400ff067b82 */ /* 0x000ee20000000a00 */
[----:B0-----:R-:W-:-:S06]  /*00c0*/  IMAD.WIDE R2, R9, 0x4, R2 ;  /* 0x0000000409027825 */ /* 0x001fcc00078e0202 */
[----:B-1----:R-:W4:Y:S01]  /*00d0*/  LDG.E R2, desc[UR4][R2.64] ;  /* 0x0000000402027981 */ /* 0x002f22000c1e1900 */
[----:B--2---:R-:W-:-:S06]  /*00e0*/  IMAD.WIDE R4, R9, 0x4, R4 ;  /* 0x0000000409047825 */ /* 0x004fcc00078e0204 */
[----:B------:R-:W4:Y:S01]  /*00f0*/  LDG.E R5, desc[UR4][R4.64] ;  /* 0x0000000404057981 */ /* 0x000f22000c1e1900 */
[----:B---3--:R-:W-:Y:S01]  /*0100*/  IMAD.WIDE R6, R9, 0x4, R6 ;  /* 0x0000000409067825 */ /* 0x008fe200078e0206 */
[----:B----4-:R-:W-:-:S05]  /*0110*/  IADD3 R9, PT, PT, R2, R5, RZ ;  /* 0x0000000502097210 */ /* 0x010fca0007ffe0ff */
[----:B------:R-:W-:Y:S01]  /*0120*/  STG.E desc[UR4][R6.64], R9 ;  /* 0x0000000906007986 */ /* 0x000fe2000c101904 */
[----:B------:R-:W-:Y:S05]  /*0130*/  EXIT ;  /* 0x000000000000794d */ /* 0x000fea0003800000 */
.L_x_5:
        /* <DEDUP_REMOVED lines=12> */
.L_x_7:


//--------------------- .nv.shared.reserved.0     --------------------------
	.section	.nv.shared.reserved.0,"aw",@nobits
	.weak		__nv_reservedSMEM_offset_0_alias
	.size		__nv_reservedSMEM_offset_0_alias, 0, 64
	.other		__nv_reservedSMEM_offset_0_alias,@"STO_CUDA_RESERVED_SHARED STV_DEFAULT"
__nv_reservedSMEM_offset_0_alias:
	.zero		0
	.zero		64


//--------------------- .nv.constant0._Z14matrixMultCudaPiS_S_i --------------------------
	.section	.nv.constant0._Z14matrixMultCudaPiS_S_i,"a",@progbits
	.sectionflags	@""
	.align	4
.nv.constant0._Z14matrixMultCudaPiS_S_i:
	.zero		924


//--------------------- .nv.constant0._Z6vecAddPiS_S_i --------------------------
	.section	.nv.constant0._Z6vecAddPiS_S_i,"a",@progbits
	.sectionflags	@""
	.align	4
.nv.constant0._Z6vecAddPiS_S_i:
	.zero		924


//--------------------- SYMBOLS --------------------------

	.type		.nv.reservedSmem.offset0,@object
	.size		.nv.reservedSmem.offset0,0x4
